.version 6.5
.target sm_30
.address_size 64

.visible .entry subc_cc2(
	.param .u64 input,
	.param .u64 output
)
{
	.reg .u64 	    in_addr;
    .reg .u64 	    out_addr;
    .reg .b32 	    unused;

    .reg .b32 	    result_1;
    .reg .b32 	    carry_out_1_1;
    .reg .b32 	    carry_out_1_2;
    .reg .b32 	    result_2;
    .reg .b32 	    carry_out_2;
    .reg .b32 	    result_3;
    .reg .b32 	    carry_out_3;

    ld.param.u64    out_addr, [output];

    // set carry=1
    sub.cc.s32      unused, 0, 1;
    // overflow (b + CC.CF), no underflow in whole operation
    subc.cc.s32     result_1, 0, 4294967295;
    // write carry
    subc.s32        carry_out_1_1, 2, 0;
    // make sure the overflow in (b + CC.CF) is not detected by addc
    addc.s32        carry_out_1_2, 0, 0;

    // set carry=1
    sub.cc.s32      unused, 0, 1;
    // underflow in substraction, underflow in whole operation
    subc.cc.s32     result_2, 0, 0;
    // write carry
    subc.s32        carry_out_2, 2, 0;

    // set carry=0
    sub.cc.s32      unused, 0, 0;
    // same operation as bove, but 0-1-0 instead of 0-0-1
    subc.cc.s32     result_3, 0, 1;
    // write carry
    subc.s32        carry_out_3, 2, 0;

    st.s32          [out_addr], result_1;
    st.s32          [out_addr+4], carry_out_1_1;
    st.s32          [out_addr+8], carry_out_1_2;
    st.s32          [out_addr+12], result_2;
    st.s32          [out_addr+16], carry_out_2;
    st.s32          [out_addr+20], result_3;
    st.s32          [out_addr+24], carry_out_3;
	ret;
}


// ===== COMPILED SASS (sm_100) =====

	.target	sm_100

	.elftype	@"ET_EXEC"


//--------------------- .note.nv.tkinfo           --------------------------
	.section	.note.nv.tkinfo,"",@"SHT_NOTE"
	.sectionflags	@"SHF_NOTE_NV_TKINFO"
	.tkinfo
        /*0018*/ 	.word	0x00000002
        /*0030*/ 	.string	""
        /*0030*/ 	.string	"ptxas"
        /*0030*/ 	.string	"Cuda compilation tools, release 13.0, V13.0.88"
        /*0030*/ 	.string	"Build cuda_13.0.r13.0/compiler.36424714_0"
        /*0030*/ 	.string	"-arch sm_100 "



//--------------------- .note.nv.cuinfo           --------------------------
	.section	.note.nv.cuinfo,"",@"SHT_NOTE"
	.sectionflags	@"SHF_NOTE_NV_CUINFO"
        /*0018*/ 	.short	0x0002
        /*001a*/ 	.short	0x001e
        /*001c*/ 	.short	0x0082
	.zero		2


//--------------------- .nv.info                  --------------------------
	.section	.nv.info,"",@"SHT_CUDA_INFO"
	.align	4


	//----- nvinfo : EIATTR_REGCOUNT
	.align		4
        /*0000*/ 	.byte	0x04, 0x2f
        /*0002*/ 	.short	(.L_1 - .L_0)
	.align		4
.L_0:
        /*0004*/ 	.word	index@(subc_cc2)
        /*0008*/ 	.word	0x0000000e


	//----- nvinfo : EIATTR_FRAME_SIZE
	.align		4
.L_1:
        /*000c*/ 	.byte	0x04, 0x11
        /*000e*/ 	.short	(.L_3 - .L_2)
	.align		4
.L_2:
        /*0010*/ 	.word	index@(subc_cc2)
        /*0014*/ 	.word	0x00000000


	//----- nvinfo : EIATTR_MIN_STACK_SIZE
	.align		4
.L_3:
        /*0018*/ 	.byte	0x04, 0x12
        /*001a*/ 	.short	(.L_5 - .L_4)
	.align		4
.L_4:
        /*001c*/ 	.word	index@(subc_cc2)
        /*0020*/ 	.word	0x00000000
.L_5:


//--------------------- .nv.compat                --------------------------
	.section	.nv.compat,"",@"SHT_CUDA_COMPAT_INFO"
	.align	4
        /*0000*/ 	.byte	0x02, 0x09, 0x00, 0x00, 0x02, 0x02, 0x01, 0x00, 0x02, 0x05, 0x05, 0x00, 0x03, 0x07, 0x01, 0x01
        /*0010*/ 	.byte	0x02, 0x03, 0x00, 0x00, 0x02, 0x06, 0x01, 0x00, 0x04, 0x0b, 0x08, 0x00, 0x09, 0x00, 0x00, 0x00
        /*0020*/ 	.byte	0x00, 0x00, 0x00, 0x00


//--------------------- .nv.info.subc_cc2         --------------------------
	.section	.nv.info.subc_cc2,"",@"SHT_CUDA_INFO"
	.sectionflags	@""
	.align	4


	//----- nvinfo : EIATTR_CUDA_API_VERSION
	.align		4
        /*0000*/ 	.byte	0x04, 0x37
        /*0002*/ 	.short	(.L_7 - .L_6)
.L_6:
        /*0004*/ 	.word	0x00000082


	//----- nvinfo : EIATTR_KPARAM_INFO
	.align		4
.L_7:
        /*0008*/ 	.byte	0x04, 0x17
        /*000a*/ 	.short	(.L_9 - .L_8)
.L_8:
        /*000c*/ 	.word	0x00000000
        /*0010*/ 	.short	0x0001
        /*0012*/ 	.short	0x0008
        /*0014*/ 	.byte	0x00, 0xf0, 0x21, 0x00


	//----- nvinfo : EIATTR_KPARAM_INFO
	.align		4
.L_9:
        /*0018*/ 	.byte	0x04, 0x17
        /*001a*/ 	.short	(.L_11 - .L_10)
.L_10:
        /*001c*/ 	.word	0x00000000
        /*0020*/ 	.short	0x0000
        /*0022*/ 	.short	0x0000
        /*0024*/ 	.byte	0x00, 0xf0, 0x21, 0x00


	//----- nvinfo : EIATTR_SPARSE_MMA_MASK
	.align		4
.L_11:
        /*0028*/ 	.byte	0x03, 0x50
        /*002a*/ 	.short	0x0000


	//----- nvinfo : EIATTR_MAXREG_COUNT
	.align		4
        /*002c*/ 	.byte	0x03, 0x1b
        /*002e*/ 	.short	0x00ff


	//----- nvinfo : EIATTR_MERCURY_ISA_VERSION
	.align		4
        /*0030*/ 	.byte	0x03, 0x5f
        /*0032*/ 	.short	0x0101


	//----- nvinfo : EIATTR_VRC_CTA_INIT_COUNT
	.align		4
        /*0034*/ 	.byte	0x02, 0x4a
	.zero		1
	.zero		1


	//----- nvinfo : EIATTR_EXIT_INSTR_OFFSETS
	.align		4
        /*0038*/ 	.byte	0x04, 0x1c
        /*003a*/ 	.short	(.L_13 - .L_12)


	//   ....[0]....
.L_12:
        /*003c*/ 	.word	0x00000110


	//----- nvinfo : EIATTR_CBANK_PARAM_SIZE
	.align		4
.L_13:
        /*0040*/ 	.byte	0x03, 0x19
        /*0042*/ 	.short	0x0010


	//----- nvinfo : EIATTR_PARAM_CBANK
	.align		4
        /*0044*/ 	.byte	0x04, 0x0a
        /*0046*/ 	.short	(.L_15 - .L_14)
	.align		4
.L_14:
        /*0048*/ 	.word	index@(.nv.constant0.subc_cc2)
        /*004c*/ 	.short	0x0380
        /*004e*/ 	.short	0x0010


	//----- nvinfo : EIATTR_SW_WAR
	.align		4
.L_15:
        /*0050*/ 	.byte	0x04, 0x36
        /*0052*/ 	.short	(.L_17 - .L_16)
.L_16:
        /*0054*/ 	.word	0x00000008
.L_17:


//--------------------- .nv.callgraph             --------------------------
	.section	.nv.callgraph,"",@"SHT_CUDA_CALLGRAPH"
	.align	4
	.sectionentsize	8
	.align		4
        /*0000*/ 	.word	0x00000000
	.align		4
        /*0004*/ 	.word	0xffffffff
	.align		4
        /*0008*/ 	.word	0x00000000
	.align		4
        /*000c*/ 	.word	0xfffffffe
	.align		4
        /*0010*/ 	.word	0x00000000
	.align		4
        /*0014*/ 	.word	0xfffffffd
	.align		4
        /*0018*/ 	.word	0x00000000
	.align		4
        /*001c*/ 	.word	0xfffffffc


//--------------------- .text.subc_cc2            --------------------------
	.section	.text.subc_cc2,"ax",@progbits
	.align	128
        .global         subc_cc2
        .type           subc_cc2,@function
        .size           subc_cc2,(.L_x_1 - subc_cc2)
        .other          subc_cc2,@"STO_CUDA_ENTRY STV_DEFAULT"
subc_cc2:
.text.subc_cc2:
[----:B------:R-:W-:Y:S08]  /*0000*/  LDC R1, c[0x0][0x37c] ;  /* 0x0000df00ff017b82 */ /* 0x000ff00000000800 */
[----:B------:R-:W0:Y:S01]  /*0010*/  LDC.64 R2, c[0x0][0x388] ;  /* 0x0000e200ff027b82 */ /* 0x000e220000000a00 */
[----:B------:R-:W0:Y:S01]  /*0020*/  LDCU.64 UR6, c[0x0][0x358] ;  /* 0x00006b00ff0677ac */ /* 0x000e220008000a00 */
[----:B------:R-:W-:-:S02]  /*0030*/  IMAD.MOV.U32 R7, RZ, RZ, 0x2 ;  /* 0x00000002ff077424 */ /* 0x000fc400078e00ff */
[----:B------:R-:W-:Y:S01]  /*0040*/  IMAD.MOV.U32 R9, RZ, RZ, 0x1 ;  /* 0x00000001ff097424 */ /* 0x000fe200078e00ff */
[----:B------:R-:W-:Y:S01]  /*0050*/  UMOV UR4, URZ ;  /* 0x000000ff00047c82 */ /* 0x000fe20008000000 */
[----:B------:R-:W-:Y:S01]  /*0060*/  IMAD.MOV.U32 R11, RZ, RZ, -0x1 ;  /* 0xffffffffff0b7424 */ /* 0x000fe200078e00ff */
[----:B------:R-:W-:-:S04]  /*0070*/  IADD3 RZ, P0, PT, RZ, -UR4, RZ ;  /* 0x80000004ffff7c10 */ /* 0x000fc8000ff1e0ff */
[----:B------:R-:W-:-:S04]  /*0080*/  IADD3.X R5, P0, PT, RZ, -0x2, RZ, P0, !PT ;  /* 0xfffffffeff057810 */ /* 0x000fc8000071e4ff */
[----:B------:R-:W-:Y:S01]  /*0090*/  IADD3.X R7, PT, PT, R7, -0x1, RZ, P0, !PT ;  /* 0xffffffff07077810 */ /* 0x000fe200007fe4ff */
[----:B0-----:R-:W-:Y:S04]  /*00a0*/  ST.E desc[UR6][R2.64+0x4], R9 ;  /* 0x0000040902007985 */ /* 0x001fe8000c101906 */
[----:B------:R-:W-:Y:S04]  /*00b0*/  ST.E desc[UR6][R2.64+0x10], R9 ;  /* 0x0000100902007985 */ /* 0x000fe8000c101906 */
[----:B------:R-:W-:Y:S04]  /*00c0*/  ST.E desc[UR6][R2.64+0xc], R11 ;  /* 0x00000c0b02007985 */ /* 0x000fe8000c101906 */
[----:B------:R-:W-:Y:S04]  /*00d0*/  ST.E desc[UR6][R2.64+0x14], R5 ;  /* 0x0000140502007985 */ /* 0x000fe8000c101906 */
[----:B------:R-:W-:Y:S04]  /*00e0*/  ST.E desc[UR6][R2.64], RZ ;  /* 0x000000ff02007985 */ /* 0x000fe8000c101906 */
[----:B------:R-:W-:Y:S04]  /*00f0*/  ST.E desc[UR6][R2.64+0x8], RZ ;  /* 0x000008ff02007985 */ /* 0x000fe8000c101906 */
[----:B------:R-:W-:Y:S01]  /*0100*/  ST.E desc[UR6][R2.64+0x18], R7 ;  /* 0x0000180702007985 */ /* 0x000fe2000c101906 */
[----:B------:R-:W-:Y:S05]  /*0110*/  EXIT ;  /* 0x000000000000794d */ /* 0x000fea0003800000 */
.L_x_0:
[----:B------:R-:W-:-:S00]  /*0120*/  BRA `(.L_x_0) ;  /* 0xfffffffc00fc7947 */ /* 0x000fc0000383ffff */
[----:B------:R-:W-:-:S00]  /*0130*/  NOP ;  /* 0x0000000000007918 */ /* 0x000fc00000000000 */
        /* <DEDUP_REMOVED lines=12> */
.L_x_1:


//--------------------- .nv.shared.reserved.0     --------------------------
	.section	.nv.shared.reserved.0,"aw",@nobits
	.weak		__nv_reservedSMEM_offset_0_alias
	.size		__nv_reservedSMEM_offset_0_alias, 0, 64
	.other		__nv_reservedSMEM_offset_0_alias,@"STO_CUDA_RESERVED_SHARED STV_DEFAULT"
__nv_reservedSMEM_offset_0_alias:
	.zero		0
	.zero		64


//--------------------- .nv.constant0.subc_cc2    --------------------------
	.section	.nv.constant0.subc_cc2,"a",@progbits
	.sectionflags	@""
	.align	4
.nv.constant0.subc_cc2:
	.zero		912


//--------------------- SYMBOLS --------------------------

	.type		.nv.reservedSmem.offset0,@object
	.size		.nv.reservedSmem.offset0,0x4
